//
// Generated by NVIDIA NVVM Compiler
//
// Compiler Build ID: CL-36424714
// Cuda compilation tools, release 13.0, V13.0.88
// Based on NVVM 20.0.0
//

.version 9.0
.target sm_100
.address_size 64

	// .globl	_Z14compute_kernelPKfS0_S0_fPfmmm

.visible .entry _Z14compute_kernelPKfS0_S0_fPfmmm(
	.param .u64 .ptr .align 1 _Z14compute_kernelPKfS0_S0_fPfmmm_param_0,
	.param .u64 .ptr .align 1 _Z14compute_kernelPKfS0_S0_fPfmmm_param_1,
	.param .u64 .ptr .align 1 _Z14compute_kernelPKfS0_S0_fPfmmm_param_2,
	.param .f32 _Z14compute_kernelPKfS0_S0_fPfmmm_param_3,
	.param .u64 .ptr .align 1 _Z14compute_kernelPKfS0_S0_fPfmmm_param_4,
	.param .u64 _Z14compute_kernelPKfS0_S0_fPfmmm_param_5,
	.param .u64 _Z14compute_kernelPKfS0_S0_fPfmmm_param_6,
	.param .u64 _Z14compute_kernelPKfS0_S0_fPfmmm_param_7
)
{
	.reg .pred 	%p<13>;
	.reg .b32 	%r<12>;
	.reg .b32 	%f<86>;
	.reg .b64 	%rd<104>;

	ld.param.u64 	%rd27, [_Z14compute_kernelPKfS0_S0_fPfmmm_param_0];
	ld.param.u64 	%rd28, [_Z14compute_kernelPKfS0_S0_fPfmmm_param_1];
	ld.param.f32 	%f13, [_Z14compute_kernelPKfS0_S0_fPfmmm_param_3];
	ld.param.u64 	%rd29, [_Z14compute_kernelPKfS0_S0_fPfmmm_param_5];
	ld.param.u64 	%rd25, [_Z14compute_kernelPKfS0_S0_fPfmmm_param_6];
	ld.param.u64 	%rd30, [_Z14compute_kernelPKfS0_S0_fPfmmm_param_7];
	cvta.to.global.u64 	%rd1, %rd28;
	cvta.to.global.u64 	%rd2, %rd27;
	mov.u32 	%r1, %ctaid.x;
	mov.u32 	%r2, %ntid.x;
	mov.u32 	%r3, %tid.x;
	mad.lo.s32 	%r4, %r1, %r2, %r3;
	mov.u32 	%r5, %ctaid.y;
	mov.u32 	%r6, %ntid.y;
	mov.u32 	%r7, %tid.y;
	mad.lo.s32 	%r8, %r5, %r6, %r7;
	cvt.s64.s32 	%rd3, %r4;
	setp.le.u64 	%p1, %rd29, %rd3;
	cvt.u64.u32 	%rd4, %r8;
	setp.le.u64 	%p2, %rd30, %rd4;
	or.pred  	%p3, %p1, %p2;
	@%p3 bra 	$L__BB0_14;
	setp.eq.s64 	%p4, %rd25, 0;
	mov.f32 	%f85, 0f00000000;
	@%p4 bra 	$L__BB0_13;
	mul.lo.s64 	%rd5, %rd25, %rd3;
	mul.lo.s64 	%rd6, %rd25, %rd4;
	and.b64  	%rd7, %rd25, 7;
	setp.lt.u64 	%p5, %rd25, 8;
	mov.f32 	%f85, 0f00000000;
	mov.b64 	%rd102, 0;
	@%p5 bra 	$L__BB0_5;
	and.b64  	%rd102, %rd25, -8;
	shl.b64 	%rd32, %rd6, 2;
	add.s64 	%rd33, %rd32, %rd1;
	add.s64 	%rd99, %rd33, 16;
	shl.b64 	%rd34, %rd5, 2;
	add.s64 	%rd35, %rd34, %rd2;
	add.s64 	%rd98, %rd35, 16;
	mov.f32 	%f85, 0f00000000;
	mov.u64 	%rd100, %rd102;
$L__BB0_4:
	.pragma "nounroll";
	ld.global.f32 	%f18, [%rd98+-16];
	ld.global.f32 	%f19, [%rd99+-16];
	fma.rn.f32 	%f20, %f18, %f19, %f85;
	ld.global.f32 	%f21, [%rd98+-12];
	ld.global.f32 	%f22, [%rd99+-12];
	fma.rn.f32 	%f23, %f21, %f22, %f20;
	ld.global.f32 	%f24, [%rd98+-8];
	ld.global.f32 	%f25, [%rd99+-8];
	fma.rn.f32 	%f26, %f24, %f25, %f23;
	ld.global.f32 	%f27, [%rd98+-4];
	ld.global.f32 	%f28, [%rd99+-4];
	fma.rn.f32 	%f29, %f27, %f28, %f26;
	ld.global.f32 	%f30, [%rd98];
	ld.global.f32 	%f31, [%rd99];
	fma.rn.f32 	%f32, %f30, %f31, %f29;
	ld.global.f32 	%f33, [%rd98+4];
	ld.global.f32 	%f34, [%rd99+4];
	fma.rn.f32 	%f35, %f33, %f34, %f32;
	ld.global.f32 	%f36, [%rd98+8];
	ld.global.f32 	%f37, [%rd99+8];
	fma.rn.f32 	%f38, %f36, %f37, %f35;
	ld.global.f32 	%f39, [%rd98+12];
	ld.global.f32 	%f40, [%rd99+12];
	fma.rn.f32 	%f85, %f39, %f40, %f38;
	add.s64 	%rd100, %rd100, -8;
	add.s64 	%rd99, %rd99, 32;
	add.s64 	%rd98, %rd98, 32;
	setp.ne.s64 	%p6, %rd100, 0;
	@%p6 bra 	$L__BB0_4;
$L__BB0_5:
	setp.eq.s64 	%p7, %rd7, 0;
	@%p7 bra 	$L__BB0_13;
	and.b64  	%rd18, %rd25, 3;
	setp.lt.u64 	%p8, %rd7, 4;
	@%p8 bra 	$L__BB0_8;
	add.s64 	%rd36, %rd102, %rd5;
	shl.b64 	%rd37, %rd36, 2;
	add.s64 	%rd38, %rd2, %rd37;
	ld.global.f32 	%f42, [%rd38];
	add.s64 	%rd39, %rd102, %rd6;
	shl.b64 	%rd40, %rd39, 2;
	add.s64 	%rd41, %rd1, %rd40;
	ld.global.f32 	%f43, [%rd41];
	fma.rn.f32 	%f44, %f42, %f43, %f85;
	add.s64 	%rd42, %rd102, 1;
	and.b64  	%rd43, %rd42, 4294967295;
	add.s64 	%rd44, %rd43, %rd5;
	shl.b64 	%rd45, %rd44, 2;
	add.s64 	%rd46, %rd2, %rd45;
	ld.global.f32 	%f45, [%rd46];
	add.s64 	%rd47, %rd43, %rd6;
	shl.b64 	%rd48, %rd47, 2;
	add.s64 	%rd49, %rd1, %rd48;
	ld.global.f32 	%f46, [%rd49];
	fma.rn.f32 	%f47, %f45, %f46, %f44;
	add.s64 	%rd50, %rd102, 2;
	and.b64  	%rd51, %rd50, 4294967295;
	add.s64 	%rd52, %rd51, %rd5;
	shl.b64 	%rd53, %rd52, 2;
	add.s64 	%rd54, %rd2, %rd53;
	ld.global.f32 	%f48, [%rd54];
	add.s64 	%rd55, %rd51, %rd6;
	shl.b64 	%rd56, %rd55, 2;
	add.s64 	%rd57, %rd1, %rd56;
	ld.global.f32 	%f49, [%rd57];
	fma.rn.f32 	%f50, %f48, %f49, %f47;
	add.s64 	%rd58, %rd102, 3;
	and.b64  	%rd59, %rd58, 4294967295;
	add.s64 	%rd60, %rd59, %rd5;
	shl.b64 	%rd61, %rd60, 2;
	add.s64 	%rd62, %rd2, %rd61;
	ld.global.f32 	%f51, [%rd62];
	add.s64 	%rd63, %rd59, %rd6;
	shl.b64 	%rd64, %rd63, 2;
	add.s64 	%rd65, %rd1, %rd64;
	ld.global.f32 	%f52, [%rd65];
	fma.rn.f32 	%f85, %f51, %f52, %f50;
	add.s64 	%rd66, %rd102, 4;
	and.b64  	%rd102, %rd66, 4294967295;
$L__BB0_8:
	setp.eq.s64 	%p9, %rd18, 0;
	@%p9 bra 	$L__BB0_13;
	setp.eq.s64 	%p10, %rd18, 1;
	@%p10 bra 	$L__BB0_11;
	add.s64 	%rd67, %rd102, %rd5;
	shl.b64 	%rd68, %rd67, 2;
	add.s64 	%rd69, %rd2, %rd68;
	ld.global.f32 	%f54, [%rd69];
	add.s64 	%rd70, %rd102, %rd6;
	shl.b64 	%rd71, %rd70, 2;
	add.s64 	%rd72, %rd1, %rd71;
	ld.global.f32 	%f55, [%rd72];
	fma.rn.f32 	%f56, %f54, %f55, %f85;
	add.s64 	%rd73, %rd102, 1;
	and.b64  	%rd74, %rd73, 4294967295;
	add.s64 	%rd75, %rd74, %rd5;
	shl.b64 	%rd76, %rd75, 2;
	add.s64 	%rd77, %rd2, %rd76;
	ld.global.f32 	%f57, [%rd77];
	add.s64 	%rd78, %rd74, %rd6;
	shl.b64 	%rd79, %rd78, 2;
	add.s64 	%rd80, %rd1, %rd79;
	ld.global.f32 	%f58, [%rd80];
	fma.rn.f32 	%f85, %f57, %f58, %f56;
	add.s64 	%rd81, %rd102, 2;
	and.b64  	%rd102, %rd81, 4294967295;
$L__BB0_11:
	and.b64  	%rd82, %rd25, 1;
	setp.eq.b64 	%p11, %rd82, 1;
	not.pred 	%p12, %p11;
	@%p12 bra 	$L__BB0_13;
	add.s64 	%rd83, %rd102, %rd5;
	shl.b64 	%rd84, %rd83, 2;
	add.s64 	%rd85, %rd2, %rd84;
	ld.global.f32 	%f59, [%rd85];
	add.s64 	%rd86, %rd102, %rd6;
	shl.b64 	%rd87, %rd86, 2;
	add.s64 	%rd88, %rd1, %rd87;
	ld.global.f32 	%f60, [%rd88];
	fma.rn.f32 	%f85, %f59, %f60, %f85;
$L__BB0_13:
	ld.param.u64 	%rd97, [_Z14compute_kernelPKfS0_S0_fPfmmm_param_4];
	ld.param.u64 	%rd96, [_Z14compute_kernelPKfS0_S0_fPfmmm_param_2];
	cvta.to.global.u64 	%rd89, %rd96;
	shl.b64 	%rd90, %rd4, 2;
	add.s64 	%rd91, %rd89, %rd90;
	ld.global.f32 	%f61, [%rd91];
	add.f32 	%f62, %f85, %f61;
	fma.rn.f32 	%f63, %f62, 0fBBBB989D, 0f3F000000;
	cvt.sat.f32.f32 	%f64, %f63;
	mov.f32 	%f65, 0f4B400001;
	mov.f32 	%f66, 0f437C0000;
	fma.rm.f32 	%f67, %f64, %f66, %f65;
	add.f32 	%f68, %f67, 0fCB40007F;
	neg.f32 	%f69, %f68;
	fma.rn.f32 	%f70, %f62, 0fBFB8AA3B, %f69;
	fma.rn.f32 	%f71, %f62, 0fB2A57060, %f70;
	mov.b32 	%r10, %f67;
	shl.b32 	%r11, %r10, 23;
	mov.b32 	%f72, %r11;
	ex2.approx.ftz.f32 	%f73, %f71;
	fma.rn.f32 	%f74, %f73, %f72, 0f3F800000;
	rcp.rn.f32 	%f75, %f74;
	mul.f32 	%f76, %f62, %f75;
	mul.f32 	%f77, %f13, %f76;
	mad.lo.s64 	%rd92, %rd30, %rd3, %rd4;
	cvta.to.global.u64 	%rd93, %rd97;
	shl.b64 	%rd94, %rd92, 2;
	add.s64 	%rd95, %rd93, %rd94;
	st.global.f32 	[%rd95], %f77;
$L__BB0_14:
	ret;

}


// ===== COMPILED SASS (sm_100) =====

	.target	sm_100

	.elftype	@"ET_EXEC"


//--------------------- .note.nv.tkinfo           --------------------------
	.section	.note.nv.tkinfo,"",@"SHT_NOTE"
	.sectionflags	@"SHF_NOTE_NV_TKINFO"
	.tkinfo
        /*0018*/ 	.word	0x00000002
        /*0030*/ 	.string	""
        /*0030*/ 	.string	"ptxas"
        /*0030*/ 	.string	"Cuda compilation tools, release 13.0, V13.0.88"
        /*0030*/ 	.string	"Build cuda_13.0.r13.0/compiler.36424714_0"
        /*0030*/ 	.string	"-arch sm_100 -m 64 "



//--------------------- .note.nv.cuinfo           --------------------------
	.section	.note.nv.cuinfo,"",@"SHT_NOTE"
	.sectionflags	@"SHF_NOTE_NV_CUINFO"
        /*0018*/ 	.short	0x0002
        /*001a*/ 	.short	0x0064
        /*001c*/ 	.short	0x0082
	.zero		2


//--------------------- .nv.info                  --------------------------
	.section	.nv.info,"",@"SHT_CUDA_INFO"
	.align	4


	//----- nvinfo : EIATTR_REGCOUNT
	.align		4
        /*0000*/ 	.byte	0x04, 0x2f
        /*0002*/ 	.short	(.L_1 - .L_0)
	.align		4
.L_0:
        /*0004*/ 	.word	index@(_Z14compute_kernelPKfS0_S0_fPfmmm)
        /*0008*/ 	.word	0x00000020


	//----- nvinfo : EIATTR_FRAME_SIZE
	.align		4
.L_1:
        /*000c*/ 	.byte	0x04, 0x11
        /*000e*/ 	.short	(.L_3 - .L_2)
	.align		4
.L_2:
        /*0010*/ 	.word	index@($__internal_0_$__cuda_sm20_rcp_rn_f32_slowpath)
        /*0014*/ 	.word	0x00000000


	//----- nvinfo : EIATTR_FRAME_SIZE
	.align		4
.L_3:
        /*0018*/ 	.byte	0x04, 0x11
        /*001a*/ 	.short	(.L_5 - .L_4)
	.align		4
.L_4:
        /*001c*/ 	.word	index@(_Z14compute_kernelPKfS0_S0_fPfmmm)
        /*0020*/ 	.word	0x00000000


	//----- nvinfo : EIATTR_MIN_STACK_SIZE
	.align		4
.L_5:
        /*0024*/ 	.byte	0x04, 0x12
        /*0026*/ 	.short	(.L_7 - .L_6)
	.align		4
.L_6:
        /*0028*/ 	.word	index@(_Z14compute_kernelPKfS0_S0_fPfmmm)
        /*002c*/ 	.word	0x00000000
.L_7:


//--------------------- .nv.compat                --------------------------
	.section	.nv.compat,"",@"SHT_CUDA_COMPAT_INFO"
	.align	4
        /*0000*/ 	.byte	0x02, 0x09, 0x00, 0x00, 0x02, 0x02, 0x01, 0x00, 0x02, 0x05, 0x05, 0x00, 0x03, 0x07, 0x01, 0x01
        /*0010*/ 	.byte	0x02, 0x03, 0x00, 0x00, 0x02, 0x06, 0x01, 0x00, 0x04, 0x0b, 0x08, 0x00, 0x09, 0x00, 0x00, 0x00
        /*0020*/ 	.byte	0x00, 0x00, 0x00, 0x00


//--------------------- .nv.info._Z14compute_kernelPKfS0_S0_fPfmmm --------------------------
	.section	.nv.info._Z14compute_kernelPKfS0_S0_fPfmmm,"",@"SHT_CUDA_INFO"
	.sectionflags	@""
	.align	4


	//----- nvinfo : EIATTR_CUDA_API_VERSION
	.align		4
        /*0000*/ 	.byte	0x04, 0x37
        /*0002*/ 	.short	(.L_9 - .L_8)
.L_8:
        /*0004*/ 	.word	0x00000082


	//----- nvinfo : EIATTR_KPARAM_INFO
	.align		4
.L_9:
        /*0008*/ 	.byte	0x04, 0x17
        /*000a*/ 	.short	(.L_11 - .L_10)
.L_10:
        /*000c*/ 	.word	0x00000000
        /*0010*/ 	.short	0x0007
        /*0012*/ 	.short	0x0038
        /*0014*/ 	.byte	0x00, 0xf0, 0x21, 0x00


	//----- nvinfo : EIATTR_KPARAM_INFO
	.align		4
.L_11:
        /*0018*/ 	.byte	0x04, 0x17
        /*001a*/ 	.short	(.L_13 - .L_12)
.L_12:
        /*001c*/ 	.word	0x00000000
        /*0020*/ 	.short	0x0006
        /*0022*/ 	.short	0x0030
        /*0024*/ 	.byte	0x00, 0xf0, 0x21, 0x00


	//----- nvinfo : EIATTR_KPARAM_INFO
	.align		4
.L_13:
        /*0028*/ 	.byte	0x04, 0x17
        /*002a*/ 	.short	(.L_15 - .L_14)
.L_14:
        /*002c*/ 	.word	0x00000000
        /*0030*/ 	.short	0x0005
        /*0032*/ 	.short	0x0028
        /*0034*/ 	.byte	0x00, 0xf0, 0x21, 0x00


	//----- nvinfo : EIATTR_KPARAM_INFO
	.align		4
.L_15:
        /*0038*/ 	.byte	0x04, 0x17
        /*003a*/ 	.short	(.L_17 - .L_16)
.L_16:
        /*003c*/ 	.word	0x00000000
        /*0040*/ 	.short	0x0004
        /*0042*/ 	.short	0x0020
        /*0044*/ 	.byte	0x00, 0xf5, 0x21, 0x00


	//----- nvinfo : EIATTR_KPARAM_INFO
	.align		4
.L_17:
        /*0048*/ 	.byte	0x04, 0x17
        /*004a*/ 	.short	(.L_19 - .L_18)
.L_18:
        /*004c*/ 	.word	0x00000000
        /*0050*/ 	.short	0x0003
        /*0052*/ 	.short	0x0018
        /*0054*/ 	.byte	0x00, 0xf0, 0x11, 0x00


	//----- nvinfo : EIATTR_KPARAM_INFO
	.align		4
.L_19:
        /*0058*/ 	.byte	0x04, 0x17
        /*005a*/ 	.short	(.L_21 - .L_20)
.L_20:
        /*005c*/ 	.word	0x00000000
        /*0060*/ 	.short	0x0002
        /*0062*/ 	.short	0x0010
        /*0064*/ 	.byte	0x00, 0xf5, 0x21, 0x00


	//----- nvinfo : EIATTR_KPARAM_INFO
	.align		4
.L_21:
        /*0068*/ 	.byte	0x04, 0x17
        /*006a*/ 	.short	(.L_23 - .L_22)
.L_22:
        /*006c*/ 	.word	0x00000000
        /*0070*/ 	.short	0x0001
        /*0072*/ 	.short	0x0008
        /*0074*/ 	.byte	0x00, 0xf5, 0x21, 0x00


	//----- nvinfo : EIATTR_KPARAM_INFO
	.align		4
.L_23:
        /*0078*/ 	.byte	0x04, 0x17
        /*007a*/ 	.short	(.L_25 - .L_24)
.L_24:
        /*007c*/ 	.word	0x00000000
        /*0080*/ 	.short	0x0000
        /*0082*/ 	.short	0x0000
        /*0084*/ 	.byte	0x00, 0xf5, 0x21, 0x00


	//----- nvinfo : EIATTR_SPARSE_MMA_MASK
	.align		4
.L_25:
        /*0088*/ 	.byte	0x03, 0x50
        /*008a*/ 	.short	0x0000


	//----- nvinfo : EIATTR_MAXREG_COUNT
	.align		4
        /*008c*/ 	.byte	0x03, 0x1b
        /*008e*/ 	.short	0x00ff


	//----- nvinfo : EIATTR_MERCURY_ISA_VERSION
	.align		4
        /*0090*/ 	.byte	0x03, 0x5f
        /*0092*/ 	.short	0x0101


	//----- nvinfo : EIATTR_VRC_CTA_INIT_COUNT
	.align		4
        /*0094*/ 	.byte	0x02, 0x4a
	.zero		1
	.zero		1


	//----- nvinfo : EIATTR_EXIT_INSTR_OFFSETS
	.align		4
        /*0098*/ 	.byte	0x04, 0x1c
        /*009a*/ 	.short	(.L_27 - .L_26)


	//   ....[0]....
.L_26:
        /*009c*/ 	.word	0x00000100


	//   ....[1]....
        /*00a0*/ 	.word	0x00000e50


	//----- nvinfo : EIATTR_CRS_STACK_SIZE
	.align		4
.L_27:
        /*00a4*/ 	.byte	0x04, 0x1e
        /*00a6*/ 	.short	(.L_29 - .L_28)
.L_28:
        /*00a8*/ 	.word	0x00000000


	//----- nvinfo : EIATTR_CBANK_PARAM_SIZE
	.align		4
.L_29:
        /*00ac*/ 	.byte	0x03, 0x19
        /*00ae*/ 	.short	0x0040


	//----- nvinfo : EIATTR_PARAM_CBANK
	.align		4
        /*00b0*/ 	.byte	0x04, 0x0a
        /*00b2*/ 	.short	(.L_31 - .L_30)
	.align		4
.L_30:
        /*00b4*/ 	.word	index@(.nv.constant0._Z14compute_kernelPKfS0_S0_fPfmmm)
        /*00b8*/ 	.short	0x0380
        /*00ba*/ 	.short	0x0040


	//----- nvinfo : EIATTR_SW_WAR
	.align		4
.L_31:
        /*00bc*/ 	.byte	0x04, 0x36
        /*00be*/ 	.short	(.L_33 - .L_32)
.L_32:
        /*00c0*/ 	.word	0x00000008
.L_33:


//--------------------- .nv.callgraph             --------------------------
	.section	.nv.callgraph,"",@"SHT_CUDA_CALLGRAPH"
	.align	4
	.sectionentsize	8
	.align		4
        /*0000*/ 	.word	0x00000000
	.align		4
        /*0004*/ 	.word	0xffffffff
	.align		4
        /*0008*/ 	.word	0x00000000
	.align		4
        /*000c*/ 	.word	0xfffffffe
	.align		4
        /*0010*/ 	.word	0x00000000
	.align		4
        /*0014*/ 	.word	0xfffffffd
	.align		4
        /*0018*/ 	.word	0x00000000
	.align		4
        /*001c*/ 	.word	0xfffffffc


//--------------------- .text._Z14compute_kernelPKfS0_S0_fPfmmm --------------------------
	.section	.text._Z14compute_kernelPKfS0_S0_fPfmmm,"ax",@progbits
	.align	128
        .global         _Z14compute_kernelPKfS0_S0_fPfmmm
        .type           _Z14compute_kernelPKfS0_S0_fPfmmm,@function
        .size           _Z14compute_kernelPKfS0_S0_fPfmmm,(.L_x_13 - _Z14compute_kernelPKfS0_S0_fPfmmm)
        .other          _Z14compute_kernelPKfS0_S0_fPfmmm,@"STO_CUDA_ENTRY STV_DEFAULT"
_Z14compute_kernelPKfS0_S0_fPfmmm:
.text._Z14compute_kernelPKfS0_S0_fPfmmm:
[----:B------:R-:W-:Y:S01]  /*0000*/  LDC R1, c[0x0][0x37c] ;  /* 0x0000df00ff017b82 */ /* 0x000fe20000000800 */
[----:B------:R-:W0:Y:S07]  /*0010*/  S2R R5, SR_TID.Y ;  /* 0x0000000000057919 */ /* 0x000e2e0000002200 */
[----:B------:R-:W1:Y:S01]  /*0020*/  LDC R17, c[0x0][0x360] ;  /* 0x0000d800ff117b82 */ /* 0x000e620000000800 */
[----:B------:R-:W2:Y:S01]  /*0030*/  LDCU.64 UR6, c[0x0][0x3b8] ;  /* 0x00007700ff0677ac */ /* 0x000ea20008000a00 */
[----:B------:R-:W1:Y:S01]  /*0040*/  S2R R0, SR_TID.X ;  /* 0x0000000000007919 */ /* 0x000e620000002100 */
[----:B------:R-:W3:Y:S05]  /*0050*/  LDCU.64 UR8, c[0x0][0x3a8] ;  /* 0x00007500ff0877ac */ /* 0x000eea0008000a00 */
[----:B------:R-:W0:Y:S08]  /*0060*/  S2UR UR5, SR_CTAID.Y ;  /* 0x00000000000579c3 */ /* 0x000e300000002600 */
[----:B------:R-:W0:Y:S08]  /*0070*/  LDC R4, c[0x0][0x364] ;  /* 0x0000d900ff047b82 */ /* 0x000e300000000800 */
[----:B------:R-:W1:Y:S01]  /*0080*/  S2UR UR4, SR_CTAID.X ;  /* 0x00000000000479c3 */ /* 0x000e620000002500 */
[----:B0-----:R-:W-:-:S05]  /*0090*/  IMAD R4, R4, UR5, R5 ;  /* 0x0000000504047c24 */ /* 0x001fca000f8e0205 */
[----:B--2---:R-:W-:Y:S01]  /*00a0*/  ISETP.GE.U32.AND P0, PT, R4, UR6, PT ;  /* 0x0000000604007c0c */ /* 0x004fe2000bf06070 */
[----:B-1----:R-:W-:-:S03]  /*00b0*/  IMAD R17, R17, UR4, R0 ;  /* 0x0000000411117c24 */ /* 0x002fc6000f8e0200 */
[----:B------:R-:W-:Y:S02]  /*00c0*/  ISETP.GE.U32.AND.EX P0, PT, RZ, UR7, PT, P0 ;  /* 0x00000007ff007c0c */ /* 0x000fe4000bf06100 */
[----:B---3--:R-:W-:Y:S02]  /*00d0*/  ISETP.GE.U32.AND P1, PT, R17, UR8, PT ;  /* 0x0000000811007c0c */ /* 0x008fe4000bf26070 */
[----:B------:R-:W-:-:S04]  /*00e0*/  SHF.R.S32.HI R16, RZ, 0x1f, R17 ;  /* 0x0000001fff107819 */ /* 0x000fc80000011411 */
[----:B------:R-:W-:-:S13]  /*00f0*/  ISETP.GE.U32.OR.EX P0, PT, R16, UR9, P0, P1 ;  /* 0x0000000910007c0c */ /* 0x000fda0008706510 */
[----:B------:R-:W-:Y:S05]  /*0100*/  @P0 EXIT ;  /* 0x000000000000094d */ /* 0x000fea0003800000 */
[----:B------:R-:W0:Y:S01]  /*0110*/  LDCU.64 UR8, c[0x0][0x3b0] ;  /* 0x00007600ff0877ac */ /* 0x000e220008000a00 */
[----:B------:R-:W-:Y:S01]  /*0120*/  IMAD.MOV.U32 R0, RZ, RZ, RZ ;  /* 0x000000ffff007224 */ /* 0x000fe200078e00ff */
[----:B------:R-:W1:Y:S01]  /*0130*/  LDCU.64 UR10, c[0x0][0x358] ;  /* 0x00006b00ff0a77ac */ /* 0x000e620008000a00 */
[----:B0-----:R-:W-:-:S04]  /*0140*/  UISETP.NE.U32.AND UP0, UPT, UR8, URZ, UPT ;  /* 0x000000ff0800728c */ /* 0x001fc8000bf05070 */
[----:B------:R-:W-:-:S09]  /*0150*/  UISETP.NE.AND.EX UP0, UPT, UR9, URZ, UPT, UP0 ;  /* 0x000000ff0900728c */ /* 0x000fd2000bf05300 */
[----:B-1----:R-:W-:Y:S05]  /*0160*/  BRA.U !UP0, `(.L_x_0) ;  /* 0x0000000908947547 */ /* 0x002fea000b800000 */
[----:B------:R-:W-:Y:S02]  /*0170*/  UISETP.GE.U32.AND UP1, UPT, UR8, 0x8, UPT ;  /* 0x000000080800788c */ /* 0x000fe4000bf26070 */
[----:B------:R-:W-:Y:S01]  /*0180*/  IMAD R0, R16, UR8, RZ ;  /* 0x0000000810007c24 */ /* 0x000fe2000f8e02ff */
[----:B------:R-:W-:Y:S02]  /*0190*/  ULOP3.LUT UR12, UR8, 0x7, URZ, 0xc0, !UPT ;  /* 0x00000007080c7892 */ /* 0x000fe4000f8ec0ff */
[C---:B------:R-:W-:Y:S01]  /*01a0*/  IMAD.WIDE.U32 R2, R17.reuse, UR8, RZ ;  /* 0x0000000811027c25 */ /* 0x040fe2000f8e00ff */
[----:B------:R-:W-:Y:S02]  /*01b0*/  UISETP.GE.U32.AND.EX UP1, UPT, UR9, URZ, UPT, UP1 ;  /* 0x000000ff0900728c */ /* 0x000fe4000bf26110 */
[----:B------:R-:W-:Y:S01]  /*01c0*/  UISETP.NE.U32.AND UP0, UPT, UR12, URZ, UPT ;  /* 0x000000ff0c00728c */ /* 0x000fe2000bf05070 */
[----:B------:R-:W-:Y:S01]  /*01d0*/  IMAD.WIDE.U32 R6, R4, UR8, RZ ;  /* 0x0000000804067c25 */ /* 0x000fe2000f8e00ff */
[----:B------:R-:W-:Y:S01]  /*01e0*/  UMOV UR4, URZ ;  /* 0x000000ff00047c82 */ /* 0x000fe20008000000 */
[----:B------:R-:W-:Y:S01]  /*01f0*/  UMOV UR5, URZ ;  /* 0x000000ff00057c82 */ /* 0x000fe20008000000 */
[----:B------:R-:W-:Y:S01]  /*0200*/  UISETP.NE.AND.EX UP0, UPT, URZ, URZ, UPT, UP0 ;  /* 0x000000ffff00728c */ /* 0x000fe2000bf05300 */
[----:B------:R-:W-:-:S02]  /*0210*/  IMAD R19, R17, UR9, R0 ;  /* 0x0000000911137c24 */ /* 0x000fc4000f8e0200 */
[----:B------:R-:W-:Y:S02]  /*0220*/  IMAD.MOV.U32 R0, RZ, RZ, RZ ;  /* 0x000000ffff007224 */ /* 0x000fe400078e00ff */
[----:B------:R-:W-:Y:S02]  /*0230*/  IMAD R21, R4, UR9, R7 ;  /* 0x0000000904157c24 */ /* 0x000fe4000f8e0207 */
[----:B------:R-:W-:Y:S01]  /*0240*/  IMAD.IADD R19, R3, 0x1, R19 ;  /* 0x0000000103137824 */ /* 0x000fe200078e0213 */
[----:B------:R-:W-:Y:S06]  /*0250*/  BRA.U !UP1, `(.L_x_1) ;  /* 0x0000000109bc7547 */ /* 0x000fec000b800000 */
[----:B------:R-:W0:Y:S01]  /*0260*/  LDCU.128 UR16, c[0x0][0x380] ;  /* 0x00007000ff1077ac */ /* 0x000e220008000c00 */
[----:B------:R-:W-:Y:S01]  /*0270*/  IMAD.MOV.U32 R0, RZ, RZ, RZ ;  /* 0x000000ffff007224 */ /* 0x000fe200078e00ff */
[----:B------:R-:W1:Y:S01]  /*0280*/  LDCU UR5, c[0x0][0x3b4] ;  /* 0x00007680ff0577ac */ /* 0x000e620008000800 */
[----:B------:R-:W-:-:S07]  /*0290*/  ULOP3.LUT UR4, UR8, 0xfffffff8, URZ, 0xc0, !UPT ;  /* 0xfffffff808047892 */ /* 0x000fce000f8ec0ff */
[----:B------:R-:W-:Y:S01]  /*02a0*/  UMOV UR6, UR4 ;  /* 0x0000000400067c82 */ /* 0x000fe20008000000 */
[----:B0-----:R-:W-:Y:S02]  /*02b0*/  LEA R8, P0, R6, UR18, 0x2 ;  /* 0x0000001206087c11 */ /* 0x001fe4000f8010ff */
[----:B------:R-:W-:Y:S02]  /*02c0*/  LEA R10, P2, R2, UR16, 0x2 ;  /* 0x00000010020a7c11 */ /* 0x000fe4000f8410ff */
[----:B------:R-:W-:Y:S01]  /*02d0*/  IADD3 R8, P1, PT, R8, 0x10, RZ ;  /* 0x0000001008087810 */ /* 0x000fe20007f3e0ff */
[----:B-1----:R-:W-:Y:S01]  /*02e0*/  UMOV UR7, UR5 ;  /* 0x0000000500077c82 */ /* 0x002fe20008000000 */
[----:B------:R-:W-:Y:S02]  /*02f0*/  IADD3 R10, P3, PT, R10, 0x10, RZ ;  /* 0x000000100a0a7810 */ /* 0x000fe40007f7e0ff */
[----:B------:R-:W-:Y:S02]  /*0300*/  LEA.HI.X R9, R6, UR19, R21, 0x2, P0 ;  /* 0x0000001306097c11 */ /* 0x000fe400080f1415 */
[----:B------:R-:W-:-:S03]  /*0310*/  LEA.HI.X R11, R2, UR17, R19, 0x2, P2 ;  /* 0x00000011020b7c11 */ /* 0x000fc600090f1413 */
[----:B------:R-:W-:Y:S02]  /*0320*/  IMAD.X R9, RZ, RZ, R9, P1 ;  /* 0x000000ffff097224 */ /* 0x000fe400008e0609 */
[----:B------:R-:W-:-:S07]  /*0330*/  IMAD.X R11, RZ, RZ, R11, P3 ;  /* 0x000000ffff0b7224 */ /* 0x000fce00018e060b */
.L_x_2:
[----:B------:R-:W2:Y:S04]  /*0340*/  LDG.E R27, desc[UR10][R10.64+-0x10] ;  /* 0xfffff00a0a1b7981 */ /* 0x000ea8000c1e1900 */
[----:B------:R-:W2:Y:S04]  /*0350*/  LDG.E R22, desc[UR10][R8.64+-0x10] ;  /* 0xfffff00a08167981 */ /* 0x000ea8000c1e1900 */
[----:B------:R-:W3:Y:S04]  /*0360*/  LDG.E R25, desc[UR10][R10.64+-0xc] ;  /* 0xfffff40a0a197981 */ /* 0x000ee8000c1e1900 */
[----:B------:R-:W3:Y:S04]  /*0370*/  LDG.E R20, desc[UR10][R8.64+-0xc] ;  /* 0xfffff40a08147981 */ /* 0x000ee8000c1e1900 */
[----:B------:R-:W4:Y:S04]  /*0380*/  LDG.E R12, desc[UR10][R10.64+-0x8] ;  /* 0xfffff80a0a0c7981 */ /* 0x000f28000c1e1900 */
[----:B------:R-:W4:Y:S04]  /*0390*/  LDG.E R13, desc[UR10][R8.64+-0x8] ;  /* 0xfffff80a080d7981 */ /* 0x000f28000c1e1900 */
[----:B------:R-:W5:Y:S04]  /*03a0*/  LDG.E R14, desc[UR10][R10.64+-0x4] ;  /* 0xfffffc0a0a0e7981 */ /* 0x000f68000c1e1900 */
[----:B------:R-:W5:Y:S04]  /*03b0*/  LDG.E R15, desc[UR10][R8.64+-0x4] ;  /* 0xfffffc0a080f7981 */ /* 0x000f68000c1e1900 */
[----:B------:R-:W5:Y:S04]  /*03c0*/  LDG.E R18, desc[UR10][R10.64] ;  /* 0x0000000a0a127981 */ /* 0x000f68000c1e1900 */
[----:B------:R-:W5:Y:S04]  /*03d0*/  LDG.E R23, desc[UR10][R8.64] ;  /* 0x0000000a08177981 */ /* 0x000f68000c1e1900 */
[----:B------:R-:W5:Y:S01]  /*03e0*/  LDG.E R29, desc[UR10][R8.64+0x4] ;  /* 0x0000040a081d7981 */ /* 0x000f62000c1e1900 */
[----:B--2---:R-:W-:-:S03]  /*03f0*/  FFMA R24, R27, R22, R0 ;  /* 0x000000161b187223 */ /* 0x004fc60000000000 */
[----:B------:R-:W2:Y:S04]  /*0400*/  LDG.E R22, desc[UR10][R10.64+0x4] ;  /* 0x0000040a0a167981 */ /* 0x000ea8000c1e1900 */
[----:B------:R-:W2:Y:S04]  /*0410*/  LDG.E R27, desc[UR10][R10.64+0x8] ;  /* 0x0000080a0a1b7981 */ /* 0x000ea8000c1e1900 */
[----:B------:R-:W2:Y:S01]  /*0420*/  LDG.E R0, desc[UR10][R8.64+0x8] ;  /* 0x0000080a08007981 */ /* 0x000ea2000c1e1900 */
[----:B---3--:R-:W-:-:S03]  /*0430*/  FFMA R24, R25, R20, R24 ;  /* 0x0000001419187223 */ /* 0x008fc60000000018 */
[----:B------:R-:W3:Y:S04]  /*0440*/  LDG.E R20, desc[UR10][R10.64+0xc] ;  /* 0x00000c0a0a147981 */ /* 0x000ee8000c1e1900 */
[----:B------:R0:W3:Y:S01]  /*0450*/  LDG.E R25, desc[UR10][R8.64+0xc] ;  /* 0x00000c0a08197981 */ /* 0x0000e2000c1e1900 */
[----:B----4-:R-:W-:Y:S01]  /*0460*/  FFMA R13, R12, R13, R24 ;  /* 0x0000000d0c0d7223 */ /* 0x010fe20000000018 */
[----:B------:R-:W-:-:S03]  /*0470*/  UIADD3 UR6, UP1, UPT, UR6, -0x8, URZ ;  /* 0xfffffff806067890 */ /* 0x000fc6000ff3e0ff */
[----:B-----5:R-:W-:Y:S01]  /*0480*/  FFMA R13, R14, R15, R13 ;  /* 0x0000000f0e0d7223 */ /* 0x020fe2000000000d */
[----:B------:R-:W-:Y:S02]  /*0490*/  UIADD3.X UR7, UPT, UPT, UR7, -0x1, URZ, UP1, !UPT ;  /* 0xffffffff07077890 */ /* 0x000fe40008ffe4ff */
[----:B------:R-:W-:-:S04]  /*04a0*/  UISETP.NE.U32.AND UP1, UPT, UR6, URZ, UPT ;  /* 0x000000ff0600728c */ /* 0x000fc8000bf25070 */
[----:B------:R-:W-:Y:S01]  /*04b0*/  UISETP.NE.AND.EX UP1, UPT, UR7, URZ, UPT, UP1 ;  /* 0x000000ff0700728c */ /* 0x000fe2000bf25310 */
[----:B------:R-:W-:Y:S01]  /*04c0*/  FFMA R13, R18, R23, R13 ;  /* 0x00000017120d7223 */ /* 0x000fe2000000000d */
[----:B0-----:R-:W-:Y:S02]  /*04d0*/  IADD3 R8, P0, PT, R8, 0x20, RZ ;  /* 0x0000002008087810 */ /* 0x001fe40007f1e0ff */
[----:B------:R-:W-:-:S03]  /*04e0*/  IADD3 R10, P1, PT, R10, 0x20, RZ ;  /* 0x000000200a0a7810 */ /* 0x000fc60007f3e0ff */
[----:B------:R-:W-:Y:S02]  /*04f0*/  IMAD.X R9, RZ, RZ, R9, P0 ;  /* 0x000000ffff097224 */ /* 0x000fe400000e0609 */
[----:B------:R-:W-:Y:S02]  /*0500*/  IMAD.X R11, RZ, RZ, R11, P1 ;  /* 0x000000ffff0b7224 */ /* 0x000fe400008e060b */
[----:B--2---:R-:W-:-:S04]  /*0510*/  FFMA R22, R22, R29, R13 ;  /* 0x0000001d16167223 */ /* 0x004fc8000000000d */
[----:B------:R-:W-:-:S04]  /*0520*/  FFMA R27, R27, R0, R22 ;  /* 0x000000001b1b7223 */ /* 0x000fc80000000016 */
[----:B---3--:R-:W-:Y:S01]  /*0530*/  FFMA R0, R20, R25, R27 ;  /* 0x0000001914007223 */ /* 0x008fe2000000001b */
[----:B------:R-:W-:Y:S06]  /*0540*/  BRA.U UP1, `(.L_x_2) ;  /* 0xfffffffd017c7547 */ /* 0x000fec000b83ffff */
.L_x_1:
[----:B------:R-:W-:Y:S05]  /*0550*/  BRA.U !UP0, `(.L_x_0) ;  /* 0x0000000508987547 */ /* 0x000fea000b800000 */
[----:B------:R-:W-:Y:S02]  /*0560*/  UISETP.GE.U32.AND UP1, UPT, UR12, 0x4, UPT ;  /* 0x000000040c00788c */ /* 0x000fe4000bf26070 */
[----:B------:R-:W-:Y:S02]  /*0570*/  ULOP3.LUT UR9, UR8, 0x3, URZ, 0xc0, !UPT ;  /* 0x0000000308097892 */ /* 0x000fe4000f8ec0ff */
[----:B------:R-:W-:Y:S02]  /*0580*/  UISETP.GE.U32.AND.EX UP1, UPT, URZ, URZ, UPT, UP1 ;  /* 0x000000ffff00728c */ /* 0x000fe4000bf26110 */
[----:B------:R-:W-:-:S04]  /*0590*/  UISETP.NE.U32.AND UP0, UPT, UR9, URZ, UPT ;  /* 0x000000ff0900728c */ /* 0x000fc8000bf05070 */
[----:B------:R-:W-:-:S03]  /*05a0*/  UISETP.NE.AND.EX UP0, UPT, URZ, URZ, UPT, UP0 ;  /* 0x000000ffff00728c */ /* 0x000fc6000bf05300 */
[----:B------:R-:W-:Y:S08]  /*05b0*/  BRA.U !UP1, `(.L_x_3) ;  /* 0x0000000109c87547 */ /* 0x000ff0000b800000 */
[----:B------:R-:W0:Y:S01]  /*05c0*/  LDCU.128 UR12, c[0x0][0x380] ;  /* 0x00007000ff0c77ac */ /* 0x000e220008000c00 */
[----:B------:R-:W-:Y:S02]  /*05d0*/  IADD3 R13, P0, PT, R2, UR4, RZ ;  /* 0x00000004020d7c10 */ /* 0x000fe4000ff1e0ff */
[----:B------:R-:W-:Y:S01]  /*05e0*/  IADD3 R11, P1, PT, R6, UR4, RZ ;  /* 0x00000004060b7c10 */ /* 0x000fe2000ff3e0ff */
[----:B------:R-:W-:Y:S01]  /*05f0*/  UIADD3 UR7, UPT, UPT, UR4, 0x1, URZ ;  /* 0x0000000104077890 */ /* 0x000fe2000fffe0ff */
[----:B------:R-:W-:Y:S01]  /*0600*/  IADD3.X R14, PT, PT, R19, UR5, RZ, P0, !PT ;  /* 0x00000005130e7c10 */ /* 0x000fe200087fe4ff */
[----:B------:R-:W-:Y:S01]  /*0610*/  UIADD3 UR6, UPT, UPT, UR4, 0x2, URZ ;  /* 0x0000000204067890 */ /* 0x000fe2000fffe0ff */
[----:B------:R-:W-:Y:S01]  /*0620*/  IADD3.X R12, PT, PT, R21, UR5, RZ, P1, !PT ;  /* 0x00000005150c7c10 */ /* 0x000fe20008ffe4ff */
[----:B------:R-:W-:Y:S02]  /*0630*/  UIADD3 UR5, UPT, UPT, UR4, 0x3, URZ ;  /* 0x0000000304057890 */ /* 0x000fe4000fffe0ff */
[----:B------:R-:W-:-:S05]  /*0640*/  IADD3 R9, P2, PT, R2, UR7, RZ ;  /* 0x0000000702097c10 */ /* 0x000fca000ff5e0ff */
[----:B------:R-:W-:Y:S01]  /*0650*/  IMAD.X R10, RZ, RZ, R19, P2 ;  /* 0x000000ffff0a7224 */ /* 0x000fe200010e0613 */
[----:B0-----:R-:W-:Y:S02]  /*0660*/  LEA R28, P0, R13, UR12, 0x2 ;  /* 0x0000000c0d1c7c11 */ /* 0x001fe4000f8010ff */
[----:B------:R-:W-:Y:S02]  /*0670*/  LEA R26, P1, R11, UR14, 0x2 ;  /* 0x0000000e0b1a7c11 */ /* 0x000fe4000f8210ff */
[----:B------:R-:W-:Y:S02]  /*0680*/  LEA R8, P2, R9, UR12, 0x2 ;  /* 0x0000000c09087c11 */ /* 0x000fe4000f8410ff */
[----:B------:R-:W-:Y:S02]  /*0690*/  LEA.HI.X R29, R13, UR13, R14, 0x2, P0 ;  /* 0x0000000d0d1d7c11 */ /* 0x000fe400080f140e */
[----:B------:R-:W-:Y:S02]  /*06a0*/  LEA.HI.X R27, R11, UR15, R12, 0x2, P1 ;  /* 0x0000000f0b1b7c11 */ /* 0x000fe400088f140c */
[----:B------:R-:W-:-:S02]  /*06b0*/  LEA.HI.X R9, R9, UR13, R10, 0x2, P2 ;  /* 0x0000000d09097c11 */ /* 0x000fc400090f140a */
[----:B------:R-:W-:Y:S01]  /*06c0*/  IADD3 R11, P0, PT, R6, UR7, RZ ;  /* 0x00000007060b7c10 */ /* 0x000fe2000ff1e0ff */
[----:B------:R-:W2:Y:S01]  /*06d0*/  LDG.E R29, desc[UR10][R28.64] ;  /* 0x0000000a1c1d7981 */ /* 0x000ea2000c1e1900 */
[----:B------:R-:W-:Y:S02]  /*06e0*/  IADD3 R13, P1, PT, R2, UR6, RZ ;  /* 0x00000006020d7c10 */ /* 0x000fe4000ff3e0ff */
[----:B------:R-:W-:Y:S01]  /*06f0*/  IADD3 R15, P2, PT, R6, UR6, RZ ;  /* 0x00000006060f7c10 */ /* 0x000fe2000ff5e0ff */
[----:B------:R-:W-:Y:S01]  /*0700*/  IMAD.X R22, RZ, RZ, R21, P0 ;  /* 0x000000ffff167224 */ /* 0x000fe200000e0615 */
[----:B------:R-:W-:Y:S01]  /*0710*/  LEA R10, P0, R11, UR14, 0x2 ;  /* 0x0000000e0b0a7c11 */ /* 0x000fe2000f8010ff */
[----:B------:R-:W-:Y:S01]  /*0720*/  IMAD.X R20, RZ, RZ, R19, P1 ;  /* 0x000000ffff147224 */ /* 0x000fe200008e0613 */
[----:B------:R-:W-:Y:S01]  /*0730*/  LEA R12, P1, R13, UR12, 0x2 ;  /* 0x0000000c0d0c7c11 */ /* 0x000fe2000f8210ff */
[----:B------:R-:W-:Y:S01]  /*0740*/  IMAD.X R18, RZ, RZ, R21, P2 ;  /* 0x000000ffff127224 */ /* 0x000fe200010e0615 */
[----:B------:R-:W-:Y:S01]  /*0750*/  LEA R14, P2, R15, UR14, 0x2 ;  /* 0x0000000e0f0e7c11 */ /* 0x000fe2000f8410ff */
[----:B------:R-:W2:Y:S01]  /*0760*/  LDG.E R26, desc[UR10][R26.64] ;  /* 0x0000000a1a1a7981 */ /* 0x000ea2000c1e1900 */
[----:B------:R-:W-:-:S02]  /*0770*/  LEA.HI.X R11, R11, UR15, R22, 0x2, P0 ;  /* 0x0000000f0b0b7c11 */ /* 0x000fc400080f1416 */
[----:B------:R-:W-:Y:S01]  /*0780*/  LEA.HI.X R13, R13, UR13, R20, 0x2, P1 ;  /* 0x0000000d0d0d7c11 */ /* 0x000fe200088f1414 */
[----:B------:R-:W3:Y:S01]  /*0790*/  LDG.E R8, desc[UR10][R8.64] ;  /* 0x0000000a08087981 */ /* 0x000ee2000c1e1900 */
[----:B------:R-:W-:Y:S02]  /*07a0*/  LEA.HI.X R15, R15, UR15, R18, 0x2, P2 ;  /* 0x0000000f0f0f7c11 */ /* 0x000fe400090f1412 */
[----:B------:R-:W-:Y:S01]  /*07b0*/  IADD3 R20, P0, PT, R2, UR5, RZ ;  /* 0x0000000502147c10 */ /* 0x000fe2000ff1e0ff */
[----:B------:R-:W3:Y:S01]  /*07c0*/  LDG.E R10, desc[UR10][R10.64] ;  /* 0x0000000a0a0a7981 */ /* 0x000ee2000c1e1900 */
[----:B------:R-:W-:Y:S02]  /*07d0*/  IADD3 R18, P2, PT, R6, UR5, RZ ;  /* 0x0000000506127c10 */ /* 0x000fe4000ff5e0ff */
[----:B------:R-:W-:Y:S01]  /*07e0*/  LEA R22, P1, R20, UR12, 0x2 ;  /* 0x0000000c14167c11 */ /* 0x000fe2000f8210ff */
[----:B------:R-:W-:Y:S01]  /*07f0*/  IMAD.X R23, RZ, RZ, R19, P0 ;  /* 0x000000ffff177224 */ /* 0x000fe200000e0613 */
[----:B------:R-:W-:Y:S01]  /*0800*/  LEA R24, P3, R18, UR14, 0x2 ;  /* 0x0000000e12187c11 */ /* 0x000fe2000f8610ff */
[----:B------:R-:W-:Y:S01]  /*0810*/  IMAD.X R25, RZ, RZ, R21, P2 ;  /* 0x000000ffff197224 */ /* 0x000fe200010e0615 */
[----:B------:R-:W4:Y:S02]  /*0820*/  LDG.E R12, desc[UR10][R12.64] ;  /* 0x0000000a0c0c7981 */ /* 0x000f24000c1e1900 */
[----:B------:R-:W-:-:S02]  /*0830*/  LEA.HI.X R23, R20, UR13, R23, 0x2, P1 ;  /* 0x0000000d14177c11 */ /* 0x000fc400088f1417 */
[----:B------:R-:W-:Y:S01]  /*0840*/  LEA.HI.X R25, R18, UR15, R25, 0x2, P3 ;  /* 0x0000000f12197c11 */ /* 0x000fe200098f1419 */
[----:B------:R-:W4:Y:S04]  /*0850*/  LDG.E R14, desc[UR10][R14.64] ;  /* 0x0000000a0e0e7981 */ /* 0x000f28000c1e1900 */
[----:B------:R-:W5:Y:S04]  /*0860*/  LDG.E R22, desc[UR10][R22.64] ;  /* 0x0000000a16167981 */ /* 0x000f68000c1e1900 */
[----:B------:R-:W5:Y:S01]  /*0870*/  LDG.E R24, desc[UR10][R24.64] ;  /* 0x0000000a18187981 */ /* 0x000f62000c1e1900 */
[----:B------:R-:W-:Y:S01]  /*0880*/  UIADD3 UR4, UPT, UPT, UR4, 0x4, URZ ;  /* 0x0000000404047890 */ /* 0x000fe2000fffe0ff */
[----:B------:R-:W-:Y:S01]  /*0890*/  UMOV UR5, URZ ;  /* 0x000000ff00057c82 */ /* 0x000fe20008000000 */
[----:B--2---:R-:W-:-:S04]  /*08a0*/  FFMA R29, R29, R26, R0 ;  /* 0x0000001a1d1d7223 */ /* 0x004fc80000000000 */
[----:B---3--:R-:W-:-:S04]  /*08b0*/  FFMA R29, R8, R10, R29 ;  /* 0x0000000a081d7223 */ /* 0x008fc8000000001d */
[----:B----4-:R-:W-:-:S04]  /*08c0*/  FFMA R29, R12, R14, R29 ;  /* 0x0000000e0c1d7223 */ /* 0x010fc8000000001d */
[----:B-----5:R-:W-:-:S07]  /*08d0*/  FFMA R0, R22, R24, R29 ;  /* 0x0000001816007223 */ /* 0x020fce000000001d */
.L_x_3:
[----:B------:R-:W-:Y:S05]  /*08e0*/  BRA.U !UP0, `(.L_x_0) ;  /* 0x0000000108b47547 */ /* 0x000fea000b800000 */
[----:B------:R-:W-:Y:S02]  /*08f0*/  UISETP.NE.U32.AND UP1, UPT, UR9, 0x1, UPT ;  /* 0x000000010900788c */ /* 0x000fe4000bf25070 */
[----:B------:R-:W-:Y:S02]  /*0900*/  ULOP3.LUT UR6, UR8, 0x1, URZ, 0xc0, !UPT ;  /* 0x0000000108067892 */ /* 0x000fe4000f8ec0ff */
[----:B------:R-:W-:Y:S02]  /*0910*/  UISETP.NE.AND.EX UP1, UPT, URZ, URZ, UPT, UP1 ;  /* 0x000000ffff00728c */ /* 0x000fe4000bf25310 */
[----:B------:R-:W-:-:S04]  /*0920*/  UISETP.NE.U32.AND UP0, UPT, UR6, 0x1, UPT ;  /* 0x000000010600788c */ /* 0x000fc8000bf05070 */
[----:B------:R-:W-:-:S03]  /*0930*/  UISETP.NE.U32.AND.EX UP0, UPT, URZ, URZ, UPT, UP0 ;  /* 0x000000ffff00728c */ /* 0x000fc6000bf05100 */
[----:B------:R-:W-:Y:S08]  /*0940*/  BRA.U !UP1, `(.L_x_4) ;  /* 0x0000000109687547 */ /* 0x000ff0000b800000 */
[----:B------:R-:W0:Y:S01]  /*0950*/  LDCU.128 UR12, c[0x0][0x380] ;  /* 0x00007000ff0c77ac */ /* 0x000e220008000c00 */
[----:B------:R-:W-:Y:S02]  /*0960*/  IADD3 R9, P0, PT, R2, UR4, RZ ;  /* 0x0000000402097c10 */ /* 0x000fe4000ff1e0ff */
[----:B------:R-:W-:Y:S01]  /*0970*/  IADD3 R11, P2, PT, R6, UR4, RZ ;  /* 0x00000004060b7c10 */ /* 0x000fe2000ff5e0ff */
[----:B------:R-:W-:Y:S01]  /*0980*/  UIADD3 UR6, UPT, UPT, UR4, 0x1, URZ ;  /* 0x0000000104067890 */ /* 0x000fe2000fffe0ff */
[----:B------:R-:W-:Y:S02]  /*0990*/  IADD3.X R10, PT, PT, R19, UR5, RZ, P0, !PT ;  /* 0x00000005130a7c10 */ /* 0x000fe400087fe4ff */
[----:B------:R-:W-:-:S03]  /*09a0*/  IADD3.X R18, PT, PT, R21, UR5, RZ, P2, !PT ;  /* 0x0000000515127c10 */ /* 0x000fc600097fe4ff */
[----:B------:R-:W-:-:S05]  /*09b0*/  IADD3 R13, P0, PT, R2, UR6, RZ ;  /* 0x00000006020d7c10 */ /* 0x000fca000ff1e0ff */
[----:B------:R-:W-:Y:S01]  /*09c0*/  IMAD.X R20, RZ, RZ, R19, P0 ;  /* 0x000000ffff147224 */ /* 0x000fe200000e0613 */
[----:B0-----:R-:W-:Y:S02]  /*09d0*/  LEA R8, P1, R9, UR12, 0x2 ;  /* 0x0000000c09087c11 */ /* 0x001fe4000f8210ff */
[----:B------:R-:W-:Y:S02]  /*09e0*/  LEA R12, P3, R13, UR12, 0x2 ;  /* 0x0000000c0d0c7c11 */ /* 0x000fe4000f8610ff */
[----:B------:R-:W-:Y:S02]  /*09f0*/  LEA.HI.X R9, R9, UR13, R10, 0x2, P1 ;  /* 0x0000000d09097c11 */ /* 0x000fe400088f140a */
[----:B------:R-:W-:Y:S02]  /*0a00*/  IADD3 R15, P1, PT, R6, UR6, RZ ;  /* 0x00000006060f7c10 */ /* 0x000fe4000ff3e0ff */
[----:B------:R-:W-:Y:S02]  /*0a10*/  LEA R10, P2, R11, UR14, 0x2 ;  /* 0x0000000e0b0a7c11 */ /* 0x000fe4000f8410ff */
[----:B------:R-:W-:Y:S01]  /*0a20*/  LEA R14, P4, R15, UR14, 0x2 ;  /* 0x0000000e0f0e7c11 */ /* 0x000fe2000f8810ff */
[----:B------:R-:W-:Y:S01]  /*0a30*/  IMAD.X R22, RZ, RZ, R21, P1 ;  /* 0x000000ffff167224 */ /* 0x000fe200008e0615 */
[----:B------:R-:W-:Y:S01]  /*0a40*/  LEA.HI.X R11, R11, UR15, R18, 0x2, P2 ;  /* 0x0000000f0b0b7c11 */ /* 0x000fe200090f1412 */
[----:B------:R-:W2:Y:S01]  /*0a50*/  LDG.E R9, desc[UR10][R8.64] ;  /* 0x0000000a08097981 */ /* 0x000ea2000c1e1900 */
[----:B------:R-:W-:-:S02]  /*0a60*/  LEA.HI.X R13, R13, UR13, R20, 0x2, P3 ;  /* 0x0000000d0d0d7c11 */ /* 0x000fc400098f1414 */
[----:B------:R-:W-:Y:S01]  /*0a70*/  LEA.HI.X R15, R15, UR15, R22, 0x2, P4 ;  /* 0x0000000f0f0f7c11 */ /* 0x000fe2000a0f1416 */
[----:B------:R-:W2:Y:S04]  /*0a80*/  LDG.E R10, desc[UR10][R10.64] ;  /* 0x0000000a0a0a7981 */ /* 0x000ea8000c1e1900 */
[----:B------:R-:W3:Y:S04]  /*0a90*/  LDG.E R13, desc[UR10][R12.64] ;  /* 0x0000000a0c0d7981 */ /* 0x000ee8000c1e1900 */
[----:B------:R-:W3:Y:S01]  /*0aa0*/  LDG.E R14, desc[UR10][R14.64] ;  /* 0x0000000a0e0e7981 */ /* 0x000ee2000c1e1900 */
[----:B------:R-:W-:Y:S01]  /*0ab0*/  UIADD3 UR4, UPT, UPT, UR4, 0x2, URZ ;  /* 0x0000000204047890 */ /* 0x000fe2000fffe0ff */
[----:B------:R-:W-:Y:S01]  /*0ac0*/  UMOV UR5, URZ ;  /* 0x000000ff00057c82 */ /* 0x000fe20008000000 */
[----:B--2---:R-:W-:-:S04]  /*0ad0*/  FFMA R0, R9, R10, R0 ;  /* 0x0000000a09007223 */ /* 0x004fc80000000000 */
[----:B---3--:R-:W-:-:S07]  /*0ae0*/  FFMA R0, R13, R14, R0 ;  /* 0x0000000e0d007223 */ /* 0x008fce0000000000 */
.L_x_4:
[----:B------:R-:W-:Y:S05]  /*0af0*/  BRA.U UP0, `(.L_x_0) ;  /* 0x0000000100307547 */ /* 0x000fea000b800000 */
[----:B------:R-:W0:Y:S01]  /*0b00*/  LDCU.128 UR12, c[0x0][0x380] ;  /* 0x00007000ff0c77ac */ /* 0x000e220008000c00 */
[----:B------:R-:W-:Y:S02]  /*0b10*/  IADD3 R3, P0, PT, R2, UR4, RZ ;  /* 0x0000000402037c10 */ /* 0x000fe4000ff1e0ff */
[----:B------:R-:W-:Y:S02]  /*0b20*/  IADD3 R7, P2, PT, R6, UR4, RZ ;  /* 0x0000000406077c10 */ /* 0x000fe4000ff5e0ff */
[----:B------:R-:W-:Y:S02]  /*0b30*/  IADD3.X R10, PT, PT, R19, UR5, RZ, P0, !PT ;  /* 0x00000005130a7c10 */ /* 0x000fe400087fe4ff */
[----:B------:R-:W-:Y:S02]  /*0b40*/  IADD3.X R8, PT, PT, R21, UR5, RZ, P2, !PT ;  /* 0x0000000515087c10 */ /* 0x000fe400097fe4ff */
[----:B0-----:R-:W-:Y:S02]  /*0b50*/  LEA R2, P1, R3, UR12, 0x2 ;  /* 0x0000000c03027c11 */ /* 0x001fe4000f8210ff */
[----:B------:R-:W-:-:S02]  /*0b60*/  LEA R6, P3, R7, UR14, 0x2 ;  /* 0x0000000e07067c11 */ /* 0x000fc4000f8610ff */
[----:B------:R-:W-:Y:S02]  /*0b70*/  LEA.HI.X R3, R3, UR13, R10, 0x2, P1 ;  /* 0x0000000d03037c11 */ /* 0x000fe400088f140a */
[----:B------:R-:W-:-:S04]  /*0b80*/  LEA.HI.X R7, R7, UR15, R8, 0x2, P3 ;  /* 0x0000000f07077c11 */ /* 0x000fc800098f1408 */
[----:B------:R-:W2:Y:S04]  /*0b90*/  LDG.E R3, desc[UR10][R2.64] ;  /* 0x0000000a02037981 */ /* 0x000ea8000c1e1900 */
[----:B------:R-:W2:Y:S02]  /*0ba0*/  LDG.E R6, desc[UR10][R6.64] ;  /* 0x0000000a06067981 */ /* 0x000ea4000c1e1900 */
[----:B--2---:R-:W-:-:S07]  /*0bb0*/  FFMA R0, R3, R6, R0 ;  /* 0x0000000603007223 */ /* 0x004fce0000000000 */
.L_x_0:
[----:B------:R-:W0:Y:S02]  /*0bc0*/  LDCU.64 UR4, c[0x0][0x390] ;  /* 0x00007200ff0477ac */ /* 0x000e240008000a00 */
[----:B0-----:R-:W-:-:S04]  /*0bd0*/  LEA R6, P0, R4, UR4, 0x2 ;  /* 0x0000000404067c11 */ /* 0x001fc8000f8010ff */
[----:B------:R-:W-:-:S05]  /*0be0*/  LEA.HI.X R7, R4, UR5, RZ, 0x2, P0 ;  /* 0x0000000504077c11 */ /* 0x000fca00080f14ff */
[----:B------:R-:W2:Y:S01]  /*0bf0*/  LDG.E R3, desc[UR10][R6.64] ;  /* 0x0000000a06037981 */ /* 0x000ea2000c1e1900 */
[----:B------:R-:W-:Y:S01]  /*0c00*/  IMAD.MOV.U32 R2, RZ, RZ, 0x3bbb989d ;  /* 0x3bbb989dff027424 */ /* 0x000fe200078e00ff */
[----:B------:R-:W-:Y:S01]  /*0c10*/  BSSY.RECONVERGENT B0, `(.L_x_5) ;  /* 0x0000016000007945 */ /* 0x000fe20003800200 */
[----:B------:R-:W-:Y:S02]  /*0c20*/  IMAD.MOV.U32 R9, RZ, RZ, 0x437c0000 ;  /* 0x437c0000ff097424 */ /* 0x000fe400078e00ff */
[----:B--2---:R-:W-:-:S04]  /*0c30*/  FADD R3, R3, R0 ;  /* 0x0000000003037221 */ /* 0x004fc80000000000 */
[----:B------:R-:W-:-:S04]  /*0c40*/  FFMA.SAT R0, R3, -R2, 0.5 ;  /* 0x3f00000003007423 */ /* 0x000fc80000002802 */
[----:B------:R-:W-:-:S04]  /*0c50*/  FFMA.RM R0, R0, R9, 12582913 ;  /* 0x4b40000100007423 */ /* 0x000fc80000004009 */
[C---:B------:R-:W-:Y:S01]  /*0c60*/  FADD R2, R0.reuse, -12583039 ;  /* 0xcb40007f00027421 */ /* 0x040fe20000000000 */
[----:B------:R-:W-:-:S03]  /*0c70*/  IMAD.SHL.U32 R0, R0, 0x800000, RZ ;  /* 0x0080000000007824 */ /* 0x000fc600078e00ff */
[----:B------:R-:W-:-:S04]  /*0c80*/  FFMA R2, R3, -1.4426950216293334961, -R2 ;  /* 0xbfb8aa3b03027823 */ /* 0x000fc80000000802 */
[----:B------:R-:W-:-:S04]  /*0c90*/  FFMA R2, R3, -1.925963033500011079e-08, R2 ;  /* 0xb2a5706003027823 */ /* 0x000fc80000000002 */
[----:B------:R-:W0:Y:S02]  /*0ca0*/  MUFU.EX2 R9, R2 ;  /* 0x0000000200097308 */ /* 0x000e240000000800 */
[----:B0-----:R-:W-:-:S04]  /*0cb0*/  FFMA R9, R0, R9, 1 ;  /* 0x3f80000000097423 */ /* 0x001fc80000000009 */
[----:B------:R-:W-:-:S05]  /*0cc0*/  VIADD R0, R9, 0x1800000 ;  /* 0x0180000009007836 */ /* 0x000fca0000000000 */
[----:B------:R-:W-:-:S04]  /*0cd0*/  LOP3.LUT R0, R0, 0x7f800000, RZ, 0xc0, !PT ;  /* 0x7f80000000007812 */ /* 0x000fc800078ec0ff */
[----:B------:R-:W-:-:S13]  /*0ce0*/  ISETP.GT.U32.AND P0, PT, R0, 0x1ffffff, PT ;  /* 0x01ffffff0000780c */ /* 0x000fda0003f04070 */
[----:B------:R-:W-:Y:S05]  /*0cf0*/  @P0 BRA `(.L_x_6) ;  /* 0x00000000000c0947 */ /* 0x000fea0003800000 */
[----:B------:R-:W-:-:S07]  /*0d00*/  MOV R6, 0xd20 ;  /* 0x00000d2000067802 */ /* 0x000fce0000000f00 */
[----:B------:R-:W-:Y:S05]  /*0d10*/  CALL.REL.NOINC `($__internal_0_$__cuda_sm20_rcp_rn_f32_slowpath) ;  /* 0x0000000000507944 */ /* 0x000fea0003c00000 */
[----:B------:R-:W-:Y:S05]  /*0d20*/  BRA `(.L_x_7) ;  /* 0x0000000000107947 */ /* 0x000fea0003800000 */
.L_x_6:
[----:B------:R-:W0:Y:S02]  /*0d30*/  MUFU.RCP R0, R9 ;  /* 0x0000000900007308 */ /* 0x000e240000001000 */
[----:B0-----:R-:W-:-:S04]  /*0d40*/  FFMA R2, R9, R0, -1 ;  /* 0xbf80000009027423 */ /* 0x001fc80000000000 */
[----:B------:R-:W-:-:S04]  /*0d50*/  FADD.FTZ R7, -R2, -RZ ;  /* 0x800000ff02077221 */ /* 0x000fc80000010100 */
[----:B------:R-:W-:-:S07]  /*0d60*/  FFMA R0, R0, R7, R0 ;  /* 0x0000000700007223 */ /* 0x000fce0000000000 */
.L_x_7:
[----:B------:R-:W-:Y:S05]  /*0d70*/  BSYNC.RECONVERGENT B0 ;  /* 0x0000000000007941 */ /* 0x000fea0003800200 */
.L_x_5:
[----:B------:R-:W0:Y:S01]  /*0d80*/  LDCU.64 UR8, c[0x0][0x3b8] ;  /* 0x00007700ff0877ac */ /* 0x000e220008000a00 */
[----:B------:R-:W-:Y:S02]  /*0d90*/  IMAD.MOV.U32 R5, RZ, RZ, RZ ;  /* 0x000000ffff057224 */ /* 0x000fe400078e00ff */
[----:B------:R-:W-:Y:S01]  /*0da0*/  FMUL R0, R3, R0 ;  /* 0x0000000003007220 */ /* 0x000fe20000400000 */
[----:B------:R-:W1:Y:S01]  /*0db0*/  LDCU.64 UR6, c[0x0][0x3a0] ;  /* 0x00007400ff0677ac */ /* 0x000e620008000a00 */
[----:B------:R-:W2:Y:S01]  /*0dc0*/  LDCU UR4, c[0x0][0x398] ;  /* 0x00007300ff0477ac */ /* 0x000ea20008000800 */
[----:B0-----:R-:W-:Y:S02]  /*0dd0*/  IMAD R16, R16, UR8, RZ ;  /* 0x0000000810107c24 */ /* 0x001fe4000f8e02ff */
[----:B------:R-:W-:-:S04]  /*0de0*/  IMAD.WIDE.U32 R4, R17, UR8, R4 ;  /* 0x0000000811047c25 */ /* 0x000fc8000f8e0004 */
[----:B------:R-:W-:Y:S01]  /*0df0*/  IMAD R17, R17, UR9, R16 ;  /* 0x0000000911117c24 */ /* 0x000fe2000f8e0210 */
[----:B-1----:R-:W-:-:S03]  /*0e00*/  LEA R2, P0, R4, UR6, 0x2 ;  /* 0x0000000604027c11 */ /* 0x002fc6000f8010ff */
[----:B------:R-:W-:-:S05]  /*0e10*/  IMAD.IADD R5, R5, 0x1, R17 ;  /* 0x0000000105057824 */ /* 0x000fca00078e0211 */
[----:B------:R-:W-:Y:S01]  /*0e20*/  LEA.HI.X R3, R4, UR7, R5, 0x2, P0 ;  /* 0x0000000704037c11 */ /* 0x000fe200080f1405 */
[----:B--2---:R-:W-:-:S05]  /*0e30*/  FMUL R5, R0, UR4 ;  /* 0x0000000400057c20 */ /* 0x004fca0008400000 */
[----:B------:R-:W-:Y:S01]  /*0e40*/  STG.E desc[UR10][R2.64], R5 ;  /* 0x0000000502007986 */ /* 0x000fe2000c10190a */
[----:B------:R-:W-:Y:S05]  /*0e50*/  EXIT ;  /* 0x000000000000794d */ /* 0x000fea0003800000 */
        .weak           $__internal_0_$__cuda_sm20_rcp_rn_f32_slowpath
        .type           $__internal_0_$__cuda_sm20_rcp_rn_f32_slowpath,@function
        .size           $__internal_0_$__cuda_sm20_rcp_rn_f32_slowpath,(.L_x_13 - $__internal_0_$__cuda_sm20_rcp_rn_f32_slowpath)
$__internal_0_$__cuda_sm20_rcp_rn_f32_slowpath:
[----:B------:R-:W-:Y:S01]  /*0e60*/  IMAD.SHL.U32 R0, R9, 0x2, RZ ;  /* 0x0000000209007824 */ /* 0x000fe200078e00ff */
[----:B------:R-:W-:Y:S04]  /*0e70*/  BSSY.RECONVERGENT B1, `(.L_x_8) ;  /* 0x0000031000017945 */ /* 0x000fe80003800200 */
[----:B------:R-:W-:Y:S01]  /*0e80*/  SHF.R.U32.HI R11, RZ, 0x18, R0 ;  /* 0x00000018ff0b7819 */ /* 0x000fe20000011600 */
[----:B------:R-:W-:-:S03]  /*0e90*/  IMAD.MOV.U32 R0, RZ, RZ, R9 ;  /* 0x000000ffff007224 */ /* 0x000fc600078e0009 */
[----:B------:R-:W-:-:S13]  /*0ea0*/  ISETP.NE.U32.AND P0, PT, R11, RZ, PT ;  /* 0x000000ff0b00720c */ /* 0x000fda0003f05070 */
[----:B------:R-:W-:Y:S05]  /*0eb0*/  @P0 BRA `(.L_x_9) ;  /* 0x0000000000280947 */ /* 0x000fea0003800000 */
[----:B------:R-:W-:-:S05]  /*0ec0*/  IMAD.SHL.U32 R2, R0, 0x2, RZ ;  /* 0x0000000200027824 */ /* 0x000fca00078e00ff */
[----:B------:R-:W-:-:S13]  /*0ed0*/  ISETP.NE.AND P0, PT, R2, RZ, PT ;  /* 0x000000ff0200720c */ /* 0x000fda0003f05270 */
[----:B------:R-:W-:Y:S01]  /*0ee0*/  @P0 FFMA R8, R0, 1.84467440737095516160e+19, RZ ;  /* 0x5f80000000080823 */ /* 0x000fe200000000ff */
[----:B------:R-:W-:Y:S08]  /*0ef0*/  @!P0 MUFU.RCP R7, R0 ;  /* 0x0000000000078308 */ /* 0x000ff00000001000 */
[----:B------:R-:W0:Y:S02]  /*0f00*/  @P0 MUFU.RCP R9, R8 ;  /* 0x0000000800090308 */ /* 0x000e240000001000 */
[----:B0-----:R-:W-:-:S04]  /*0f10*/  @P0 FFMA R2, R8, R9, -1 ;  /* 0xbf80000008020423 */ /* 0x001fc80000000009 */
[----:B------:R-:W-:-:S04]  /*0f20*/  @P0 FADD.FTZ R2, -R2, -RZ ;  /* 0x800000ff02020221 */ /* 0x000fc80000010100 */
[----:B------:R-:W-:-:S04]  /*0f30*/  @P0 FFMA R2, R9, R2, R9 ;  /* 0x0000000209020223 */ /* 0x000fc80000000009 */
[----:B------:R-:W-:Y:S01]  /*0f40*/  @P0 FFMA R7, R2, 1.84467440737095516160e+19, RZ ;  /* 0x5f80000002070823 */ /* 0x000fe200000000ff */
[----:B------:R-:W-:Y:S06]  /*0f50*/  BRA `(.L_x_10) ;  /* 0x0000000000887947 */ /* 0x000fec0003800000 */
.L_x_9:
[----:B------:R-:W-:-:S05]  /*0f60*/  VIADD R13, R11, 0xffffff03 ;  /* 0xffffff030b0d7836 */ /* 0x000fca0000000000 */
[----:B------:R-:W-:-:S13]  /*0f70*/  ISETP.GT.U32.AND P0, PT, R13, 0x1, PT ;  /* 0x000000010d00780c */ /* 0x000fda0003f04070 */
[----:B------:R-:W-:Y:S05]  /*0f80*/  @P0 BRA `(.L_x_11) ;  /* 0x0000000000780947 */ /* 0x000fea0003800000 */
[----:B------:R-:W-:Y:S01]  /*0f90*/  LOP3.LUT R2, R0, 0x7fffff, RZ, 0xc0, !PT ;  /* 0x007fffff00027812 */ /* 0x000fe200078ec0ff */
[----:B------:R-:W-:-:S03]  /*0fa0*/  IMAD.MOV.U32 R10, RZ, RZ, 0x3 ;  /* 0x00000003ff0a7424 */ /* 0x000fc600078e00ff */
[----:B------:R-:W-:Y:S02]  /*0fb0*/  LOP3.LUT R2, R2, 0x3f800000, RZ, 0xfc, !PT ;  /* 0x3f80000002027812 */ /* 0x000fe400078efcff */
[----:B------:R-:W-:Y:S02]  /*0fc0*/  SHF.L.U32 R10, R10, R13, RZ ;  /* 0x0000000d0a0a7219 */ /* 0x000fe400000006ff */
[----:B------:R-:W0:Y:S02]  /*0fd0*/  MUFU.RCP R7, R2 ;  /* 0x0000000200077308 */ /* 0x000e240000001000 */
[----:B0-----:R-:W-:-:S04]  /*0fe0*/  FFMA R8, R2, R7, -1 ;  /* 0xbf80000002087423 */ /* 0x001fc80000000007 */
[----:B------:R-:W-:-:S04]  /*0ff0*/  FADD.FTZ R8, -R8, -RZ ;  /* 0x800000ff08087221 */ /* 0x000fc80000010100 */
[CCC-:B------:R-:W-:Y:S01]  /*1000*/  FFMA.RM R9, R7.reuse, R8.reuse, R7.reuse ;  /* 0x0000000807097223 */ /* 0x1c0fe20000004007 */
[----:B------:R-:W-:-:S04]  /*1010*/  FFMA.RP R8, R7, R8, R7 ;  /* 0x0000000807087223 */ /* 0x000fc80000008007 */
[C---:B------:R-:W-:Y:S02]  /*1020*/  LOP3.LUT R7, R9.reuse, 0x7fffff, RZ, 0xc0, !PT ;  /* 0x007fffff09077812 */ /* 0x040fe400078ec0ff */
[----:B------:R-:W-:Y:S02]  /*1030*/  FSETP.NEU.FTZ.AND P0, PT, R9, R8, PT ;  /* 0x000000080900720b */ /* 0x000fe40003f1d000 */
[----:B------:R-:W-:Y:S02]  /*1040*/  LOP3.LUT R7, R7, 0x800000, RZ, 0xfc, !PT ;  /* 0x0080000007077812 */ /* 0x000fe400078efcff */
[----:B------:R-:W-:Y:S02]  /*1050*/  SEL R8, RZ, 0xffffffff, !P0 ;  /* 0xffffffffff087807 */ /* 0x000fe40004000000 */
[----:B------:R-:W-:-:S03]  /*1060*/  LOP3.LUT R10, R10, R7, RZ, 0xc0, !PT ;  /* 0x000000070a0a7212 */ /* 0x000fc600078ec0ff */
[----:B------:R-:W-:Y:S01]  /*1070*/  IMAD.MOV R8, RZ, RZ, -R8 ;  /* 0x000000ffff087224 */ /* 0x000fe200078e0a08 */
[----:B------:R-:W-:-:S04]  /*1080*/  SHF.R.U32.HI R10, RZ, R13, R10 ;  /* 0x0000000dff0a7219 */ /* 0x000fc8000001160a */
[----:B------:R-:W-:Y:S02]  /*1090*/  LOP3.LUT P1, RZ, R8, R13, R7, 0xf8, !PT ;  /* 0x0000000d08ff7212 */ /* 0x000fe4000782f807 */
[C---:B------:R-:W-:Y:S02]  /*10a0*/  LOP3.LUT P0, RZ, R10.reuse, 0x1, RZ, 0xc0, !PT ;  /* 0x000000010aff7812 */ /* 0x040fe4000780c0ff */
[----:B------:R-:W-:-:S04]  /*10b0*/  LOP3.LUT P2, RZ, R10, 0x2, RZ, 0xc0, !PT ;  /* 0x000000020aff7812 */ /* 0x000fc8000784c0ff */
[----:B------:R-:W-:Y:S02]  /*10c0*/  PLOP3.LUT P0, PT, P0, P1, P2, 0xe0, 0x0 ;  /* 0x000000000000781c */ /* 0x000fe40000703c20 */
[----:B------:R-:W-:Y:S02]  /*10d0*/  LOP3.LUT P1, RZ, R0, 0x7fffff, RZ, 0xc0, !PT ;  /* 0x007fffff00ff7812 */ /* 0x000fe4000782c0ff */
[----:B------:R-:W-:-:S05]  /*10e0*/  SEL R2, RZ, 0x1, !P0 ;  /* 0x00000001ff027807 */ /* 0x000fca0004000000 */
[----:B------:R-:W-:-:S05]  /*10f0*/  IMAD.MOV R2, RZ, RZ, -R2 ;  /* 0x000000ffff027224 */ /* 0x000fca00078e0a02 */
[----:B------:R-:W-:Y:S01]  /*1100*/  ISETP.GE.AND P0, PT, R2, RZ, PT ;  /* 0x000000ff0200720c */ /* 0x000fe20003f06270 */
[----:B------:R-:W-:-:S05]  /*1110*/  VIADD R2, R11, 0xffffff04 ;  /* 0xffffff040b027836 */ /* 0x000fca0000000000 */
[----:B------:R-:W-:-:S07]  /*1120*/  SHF.R.U32.HI R7, RZ, R2, R7 ;  /* 0x00000002ff077219 */ /* 0x000fce0000011607 */
[----:B------:R-:W-:-:S04]  /*1130*/  @!P0 VIADD R7, R7, 0x1 ;  /* 0x0000000107078836 */ /* 0x000fc80000000000 */
[----:B------:R-:W-:-:S05]  /*1140*/  @!P1 IMAD.SHL.U32 R7, R7, 0x2, RZ ;  /* 0x0000000207079824 */ /* 0x000fca00078e00ff */
[----:B------:R-:W-:Y:S01]  /*1150*/  LOP3.LUT R7, R7, 0x80000000, R0, 0xf8, !PT ;  /* 0x8000000007077812 */ /* 0x000fe200078ef800 */
[----:B------:R-:W-:Y:S06]  /*1160*/  BRA `(.L_x_10) ;  /* 0x0000000000047947 */ /* 0x000fec0003800000 */
.L_x_11:
[----:B------:R0:W1:Y:S02]  /*1170*/  MUFU.RCP R7, R0 ;  /* 0x0000000000077308 */ /* 0x0000640000001000 */
.L_x_10:
[----:B------:R-:W-:Y:S05]  /*1180*/  BSYNC.RECONVERGENT B1 ;  /* 0x0000000000017941 */ /* 0x000fea0003800200 */
.L_x_8:
[----:B01----:R-:W-:Y:S02]  /*1190*/  IMAD.MOV.U32 R0, RZ, RZ, R7 ;  /* 0x000000ffff007224 */ /* 0x003fe400078e0007 */
[----:B------:R-:W-:-:S04]  /*11a0*/  IMAD.MOV.U32 R7, RZ, RZ, 0x0 ;  /* 0x00000000ff077424 */ /* 0x000fc800078e00ff */
[----:B------:R-:W-:Y:S05]  /*11b0*/  RET.REL.NODEC R6 `(_Z14compute_kernelPKfS0_S0_fPfmmm) ;  /* 0xffffffec06907950 */ /* 0x000fea0003c3ffff */
.L_x_12:
[----:B------:R-:W-:-:S00]  /*11c0*/  BRA `(.L_x_12) ;  /* 0xfffffffc00fc7947 */ /* 0x000fc0000383ffff */
[----:B------:R-:W-:-:S00]  /*11d0*/  NOP ;  /* 0x0000000000007918 */ /* 0x000fc00000000000 */
        /* <DEDUP_REMOVED lines=10> */
.L_x_13:


//--------------------- .nv.shared.reserved.0     --------------------------
	.section	.nv.shared.reserved.0,"aw",@nobits
	.weak		__nv_reservedSMEM_offset_0_alias
	.size		__nv_reservedSMEM_offset_0_alias, 0, 64
	.other		__nv_reservedSMEM_offset_0_alias,@"STO_CUDA_RESERVED_SHARED STV_DEFAULT"
__nv_reservedSMEM_offset_0_alias:
	.zero		0
	.zero		64


//--------------------- .nv.constant0._Z14compute_kernelPKfS0_S0_fPfmmm --------------------------
	.section	.nv.constant0._Z14compute_kernelPKfS0_S0_fPfmmm,"a",@progbits
	.sectionflags	@""
	.align	4
.nv.constant0._Z14compute_kernelPKfS0_S0_fPfmmm:
	.zero		960


//--------------------- SYMBOLS --------------------------

	.type		.nv.reservedSmem.offset0,@object
	.size		.nv.reservedSmem.offset0,0x4
